	.headerflags	@"EF_CUDA_TEXMODE_UNIFIED EF_CUDA_64BIT_ADDRESS EF_CUDA_ACCELERATORS EF_CUDA_SM90 EF_CUDA_VIRTUAL_SM(EF_CUDA_SM90)"
	.elftype	@"ET_EXEC"


//--------------------- .nv.info                  --------------------------
	.section	.nv.info,"",@"SHT_CUDA_INFO"
	.align	4


	//----- nvinfo : EIATTR_REGCOUNT
	.align		4
        /*0000*/ 	.byte	0x04, 0x2f
        /*0002*/ 	.short	(.L_3 - .L_2)
	.align		4
.L_2:
        /*0004*/ 	.word	index@(triton_poi_fused__native_batch_norm_legit_no_training_add_convolution_relu_threshold_backward_4)
        /*0008*/ 	.word	0x00000016


	//----- nvinfo : EIATTR_MIN_STACK_SIZE
	.align		4
.L_3:
        /*000c*/ 	.byte	0x04, 0x12
        /*000e*/ 	.short	(.L_5 - .L_4)
	.align		4
.L_4:
        /*0010*/ 	.word	index@(triton_poi_fused__native_batch_norm_legit_no_training_add_convolution_relu_threshold_backward_4)
        /*0014*/ 	.word	0x00000000


	//----- nvinfo : EIATTR_FRAME_SIZE
	.align		4
.L_5:
        /*0018*/ 	.byte	0x04, 0x11
        /*001a*/ 	.short	(.L_7 - .L_6)
	.align		4
.L_6:
        /*001c*/ 	.word	index@(triton_poi_fused__native_batch_norm_legit_no_training_add_convolution_relu_threshold_backward_4)
        /*0020*/ 	.word	0x00000000


	//----- nvinfo : EIATTR_MIN_STACK_SIZE
	.align		4
.L_7:
        /*0024*/ 	.byte	0x04, 0x12
        /*0026*/ 	.short	(.L_9 - .L_8)
	.align		4
.L_8:
        /*0028*/ 	.word	index@(triton_poi_fused__native_batch_norm_legit_no_training_add_convolution_relu_threshold_backward_4)
        /*002c*/ 	.word	0x00000000
.L_9:


//--------------------- .nv.info.triton_poi_fused__native_batch_norm_legit_no_training_add_convolution_relu_threshold_backward_4 --------------------------
	.section	.nv.info.triton_poi_fused__native_batch_norm_legit_no_training_add_convolution_relu_threshold_backward_4,"",@"SHT_CUDA_INFO"
	.sectionflags	@""
	.align	4


	//----- nvinfo : EIATTR_CUDA_API_VERSION
	.align		4
        /*0000*/ 	.byte	0x04, 0x37
        /*0002*/ 	.short	(.L_11 - .L_10)
.L_10:
        /*0004*/ 	.word	0x0000007c


	//----- nvinfo : EIATTR_KPARAM_INFO
	.align		4
.L_11:
        /*0008*/ 	.byte	0x04, 0x17
        /*000a*/ 	.short	(.L_13 - .L_12)
.L_12:
        /*000c*/ 	.word	0x00000000
        /*0010*/ 	.short	0x0009
        /*0012*/ 	.short	0x0048
        /*0014*/ 	.byte	0x00, 0xf0, 0x11, 0x00


	//----- nvinfo : EIATTR_KPARAM_INFO
	.align		4
.L_13:
        /*0018*/ 	.byte	0x04, 0x17
        /*001a*/ 	.short	(.L_15 - .L_14)
.L_14:
        /*001c*/ 	.word	0x00000000
        /*0020*/ 	.short	0x0008
        /*0022*/ 	.short	0x0040
        /*0024*/ 	.byte	0x00, 0xf4, 0x21, 0x00


	//----- nvinfo : EIATTR_KPARAM_INFO
	.align		4
.L_15:
        /*0028*/ 	.byte	0x04, 0x17
        /*002a*/ 	.short	(.L_17 - .L_16)
.L_16:
        /*002c*/ 	.word	0x00000000
        /*0030*/ 	.short	0x0007
        /*0032*/ 	.short	0x0038
        /*0034*/ 	.byte	0x00, 0xf4, 0x21, 0x00


	//----- nvinfo : EIATTR_KPARAM_INFO
	.align		4
.L_17:
        /*0038*/ 	.byte	0x04, 0x17
        /*003a*/ 	.short	(.L_19 - .L_18)
.L_18:
        /*003c*/ 	.word	0x00000000
        /*0040*/ 	.short	0x0006
        /*0042*/ 	.short	0x0030
        /*0044*/ 	.byte	0x00, 0xf4, 0x21, 0x00


	//----- nvinfo : EIATTR_KPARAM_INFO
	.align		4
.L_19:
        /*0048*/ 	.byte	0x04, 0x17
        /*004a*/ 	.short	(.L_21 - .L_20)
.L_20:
        /*004c*/ 	.word	0x00000000
        /*0050*/ 	.short	0x0005
        /*0052*/ 	.short	0x0028
        /*0054*/ 	.byte	0x00, 0xf4, 0x21, 0x00


	//----- nvinfo : EIATTR_KPARAM_INFO
	.align		4
.L_21:
        /*0058*/ 	.byte	0x04, 0x17
        /*005a*/ 	.short	(.L_23 - .L_22)
.L_22:
        /*005c*/ 	.word	0x00000000
        /*0060*/ 	.short	0x0004
        /*0062*/ 	.short	0x0020
        /*0064*/ 	.byte	0x00, 0xf4, 0x21, 0x00


	//----- nvinfo : EIATTR_KPARAM_INFO
	.align		4
.L_23:
        /*0068*/ 	.byte	0x04, 0x17
        /*006a*/ 	.short	(.L_25 - .L_24)
.L_24:
        /*006c*/ 	.word	0x00000000
        /*0070*/ 	.short	0x0003
        /*0072*/ 	.short	0x0018
        /*0074*/ 	.byte	0x00, 0xf4, 0x21, 0x00


	//----- nvinfo : EIATTR_KPARAM_INFO
	.align		4
.L_25:
        /*0078*/ 	.byte	0x04, 0x17
        /*007a*/ 	.short	(.L_27 - .L_26)
.L_26:
        /*007c*/ 	.word	0x00000000
        /*0080*/ 	.short	0x0002
        /*0082*/ 	.short	0x0010
        /*0084*/ 	.byte	0x00, 0xf4, 0x21, 0x00


	//----- nvinfo : EIATTR_KPARAM_INFO
	.align		4
.L_27:
        /*0088*/ 	.byte	0x04, 0x17
        /*008a*/ 	.short	(.L_29 - .L_28)
.L_28:
        /*008c*/ 	.word	0x00000000
        /*0090*/ 	.short	0x0001
        /*0092*/ 	.short	0x0008
        /*0094*/ 	.byte	0x00, 0xf4, 0x21, 0x00


	//----- nvinfo : EIATTR_KPARAM_INFO
	.align		4
.L_29:
        /*0098*/ 	.byte	0x04, 0x17
        /*009a*/ 	.short	(.L_31 - .L_30)
.L_30:
        /*009c*/ 	.word	0x00000000
        /*00a0*/ 	.short	0x0000
        /*00a2*/ 	.short	0x0000
        /*00a4*/ 	.byte	0x00, 0xf4, 0x21, 0x00


	//----- nvinfo : EIATTR_SPARSE_MMA_MASK
	.align		4
.L_31:
        /*00a8*/ 	.byte	0x03, 0x50
        /*00aa*/ 	.short	0x0000


	//----- nvinfo : EIATTR_MAXREG_COUNT
	.align		4
        /*00ac*/ 	.byte	0x03, 0x1b
        /*00ae*/ 	.short	0x00ff


	//----- nvinfo : EIATTR_EXIT_INSTR_OFFSETS
	.align		4
        /*00b0*/ 	.byte	0x04, 0x1c
        /*00b2*/ 	.short	(.L_33 - .L_32)


	//   ....[0]....
.L_32:
        /*00b4*/ 	.word	0x00000430


	//   ....[1]....
        /*00b8*/ 	.word	0x00000450


	//----- nvinfo : EIATTR_REQNTID
	.align		4
.L_33:
        /*00bc*/ 	.byte	0x04, 0x10
        /*00be*/ 	.short	(.L_35 - .L_34)
.L_34:
        /*00c0*/ 	.word	0x00000080
        /*00c4*/ 	.word	0x00000001
        /*00c8*/ 	.word	0x00000001


	//----- nvinfo : EIATTR_CBANK_PARAM_SIZE
	.align		4
.L_35:
        /*00cc*/ 	.byte	0x03, 0x19
        /*00ce*/ 	.short	0x004c


	//----- nvinfo : EIATTR_PARAM_CBANK
	.align		4
        /*00d0*/ 	.byte	0x04, 0x0a
        /*00d2*/ 	.short	(.L_37 - .L_36)
	.align		4
.L_36:
        /*00d4*/ 	.word	index@(.nv.constant0.triton_poi_fused__native_batch_norm_legit_no_training_add_convolution_relu_threshold_backward_4)
        /*00d8*/ 	.short	0x0210
        /*00da*/ 	.short	0x004c


	//----- nvinfo : EIATTR_SW_WAR
	.align		4
.L_37:
        /*00dc*/ 	.byte	0x04, 0x36
        /*00de*/ 	.short	(.L_39 - .L_38)
.L_38:
        /*00e0*/ 	.word	0x00000008
.L_39:


//--------------------- .nv.callgraph             --------------------------
	.section	.nv.callgraph,"",@"SHT_CUDA_CALLGRAPH"
	.align	4
	.sectionentsize	8
	.align		4
        /*0000*/ 	.word	0x00000000
	.align		4
        /*0004*/ 	.word	0xffffffff
	.align		4
        /*0008*/ 	.word	0x00000000
	.align		4
        /*000c*/ 	.word	0xfffffffe
	.align		4
        /*0010*/ 	.word	0x00000000
	.align		4
        /*0014*/ 	.word	0xfffffffd
	.align		4
        /*0018*/ 	.word	0x00000000
	.align		4
        /*001c*/ 	.word	0xfffffffc


//--------------------- .nv.constant4             --------------------------
	.section	.nv.constant4,"a",@progbits
	.align	8
	.align		8
.nv.constant4:
        /*0000*/ 	.dword	_$_str
	.align		8
        /*0008*/ 	.dword	_$_str_$_2


//--------------------- .text.triton_poi_fused__native_batch_norm_legit_no_training_add_convolution_relu_threshold_backward_4 --------------------------
	.section	.text.triton_poi_fused__native_batch_norm_legit_no_training_add_convolution_relu_threshold_backward_4,"ax",@progbits
	.align	128
        .global         triton_poi_fused__native_batch_norm_legit_no_training_add_convolution_relu_threshold_backward_4
        .type           triton_poi_fused__native_batch_norm_legit_no_training_add_convolution_relu_threshold_backward_4,@function
        .size           triton_poi_fused__native_batch_norm_legit_no_training_add_convolution_relu_threshold_backward_4,(.L_x_1 - triton_poi_fused__native_batch_norm_legit_no_training_add_convolution_relu_threshold_backward_4)
        .other          triton_poi_fused__native_batch_norm_legit_no_training_add_convolution_relu_threshold_backward_4,@"STO_CUDA_ENTRY STV_DEFAULT"
triton_poi_fused__native_batch_norm_legit_no_training_add_convolution_relu_threshold_backward_4:
.text.triton_poi_fused__native_batch_norm_legit_no_training_add_convolution_relu_threshold_backward_4:
[----:B------:R-:W0:Y:S01]  /*0000*/  LDC R1, c[0x0][0x28] ;  /* 0x00000a00ff017b82 */ /* 0x000e220000000800 */
[----:B------:R-:W1:Y:S07]  /*0010*/  S2R R0, SR_TID.X ;  /* 0x0000000000007919 */ /* 0x000e6e0000002100 */
[----:B------:R-:W2:Y:S01]  /*0020*/  LDC.64 R14, c[0x0][0x230] ;  /* 0x00008c00ff0e7b82 */ /* 0x000ea20000000a00 */
[----:B------:R-:W-:Y:S01]  /*0030*/  HFMA2.MMA R8, -RZ, RZ, 0, 0 ;  /* 0x00000000ff087435 */ /* 0x000fe200000001ff */
[----:B------:R-:W-:Y:S01]  /*0040*/  ULDC.64 UR4, c[0x0][0x208] ;  /* 0x0000820000047ab9 */ /* 0x000fe20000000a00 */
[----:B------:R-:W3:Y:S05]  /*0050*/  S2R R3, SR_CTAID.X ;  /* 0x0000000000037919 */ /* 0x000eea0000002500 */
[----:B------:R-:W4:Y:S08]  /*0060*/  LDC.64 R18, c[0x0][0x220] ;  /* 0x00008800ff127b82 */ /* 0x000f300000000a00 */
[----:B------:R-:W5:Y:S08]  /*0070*/  LDC.64 R16, c[0x0][0x218] ;  /* 0x00008600ff107b82 */ /* 0x000f700000000a00 */
[----:B------:R-:W4:Y:S08]  /*0080*/  LDC.64 R10, c[0x0][0x228] ;  /* 0x00008a00ff0a7b82 */ /* 0x000f300000000a00 */
[----:B------:R-:W5:Y:S01]  /*0090*/  LDC.64 R6, c[0x0][0x238] ;  /* 0x00008e00ff067b82 */ /* 0x000f620000000a00 */
[----:B-1----:R-:W-:-:S07]  /*00a0*/  LOP3.LUT R0, R0, 0x7f, RZ, 0xc0, !PT ;  /* 0x0000007f00007812 */ /* 0x002fce00078ec0ff */
[----:B------:R-:W1:Y:S01]  /*00b0*/  LDC.64 R4, c[0x0][0x240] ;  /* 0x00009000ff047b82 */ /* 0x000e620000000a00 */
[----:B---3--:R-:W-:Y:S01]  /*00c0*/  SHF.R.S32.HI R2, RZ, 0x18, R3 ;  /* 0x00000018ff027819 */ /* 0x008fe20000011403 */
[----:B------:R-:W-:Y:S01]  /*00d0*/  IMAD R0, R3, 0x80, R0 ;  /* 0x0000008003007824 */ /* 0x000fe200078e0200 */
[----:B------:R-:W-:Y:S01]  /*00e0*/  CS2R R12, SRZ ;  /* 0x00000000000c7805 */ /* 0x000fe2000001ff00 */
[----:B------:R-:W-:Y:S01]  /*00f0*/  ULDC.64 UR6, c[0x0][0x250] ;  /* 0x0000940000067ab9 */ /* 0x000fe20000000a00 */
[----:B------:R-:W-:Y:S02]  /*0100*/  SGXT R3, R2, 0x1 ;  /* 0x000000010203781a */ /* 0x000fe40000000200 */
[----:B------:R-:W-:Y:S02]  /*0110*/  ISETP.GE.AND P0, PT, R0, 0x100, PT ;  /* 0x000001000000780c */ /* 0x000fe40003f06270 */
[----:B------:R-:W-:-:S04]  /*0120*/  LEA.HI R3, R3, R0, RZ, 0x4 ;  /* 0x0000000003037211 */ /* 0x000fc800078f20ff */
[----:B------:R-:W-:-:S04]  /*0130*/  SHF.R.S32.HI R3, RZ, 0x4, R3 ;  /* 0x00000004ff037819 */ /* 0x000fc80000011403 */
[----:B------:R-:W-:-:S04]  /*0140*/  LEA.HI R2, R3, R3, RZ, 0x2 ;  /* 0x0000000303027211 */ /* 0x000fc800078f10ff */
[----:B------:R-:W-:-:S05]  /*0150*/  LOP3.LUT R2, R2, 0xfffffffc, RZ, 0xc0, !PT ;  /* 0xfffffffc02027812 */ /* 0x000fca00078ec0ff */
[----:B------:R-:W-:Y:S02]  /*0160*/  IMAD.IADD R9, R3, 0x1, -R2 ;  /* 0x0000000103097824 */ /* 0x000fe400078e0a02 */
[----:B------:R-:W3:Y:S02]  /*0170*/  LDC.64 R2, c[0x0][0x210] ;  /* 0x00008400ff027b82 */ /* 0x000ee40000000a00 */
[----:B--2---:R-:W-:-:S05]  /*0180*/  IMAD.WIDE R14, R9, 0x4, R14 ;  /* 0x00000004090e7825 */ /* 0x004fca00078e020e */
[----:B------:R2:W3:Y:S01]  /*0190*/  @!P0 LDG.E.EL R8, desc[UR4][R14.64] ;  /* 0x000000040e088981 */ /* 0x0004e2000c2e1900 */
[----:B----4-:R-:W-:-:S04]  /*01a0*/  IMAD.WIDE R18, R9, 0x4, R18 ;  /* 0x0000000409127825 */ /* 0x010fc800078e0212 */
[----:B-----5:R-:W-:Y:S01]  /*01b0*/  IMAD.WIDE R16, R0, 0x4, R16 ;  /* 0x0000000400107825 */ /* 0x020fe200078e0210 */
[----:B------:R4:W5:Y:S01]  /*01c0*/  @!P0 LDG.E.EL R12, desc[UR4][R18.64] ;  /* 0x00000004120c8981 */ /* 0x000962000c2e1900 */
[----:B--2---:R-:W-:Y:S02]  /*01d0*/  CS2R R14, SRZ ;  /* 0x00000000000e7805 */ /* 0x004fe4000001ff00 */
[----:B0-----:R-:W-:-:S04]  /*01e0*/  IMAD.WIDE R10, R9, 0x4, R10 ;  /* 0x00000004090a7825 */ /* 0x001fc800078e020a */
[----:B------:R-:W2:Y:S01]  /*01f0*/  @!P0 LDG.E R14, desc[UR4][R16.64] ;  /* 0x00000004100e8981 */ /* 0x000ea2000c1e1900 */
[----:B---3--:R-:W-:Y:S01]  /*0200*/  IMAD.WIDE R2, R0, 0x4, R2 ;  /* 0x0000000400027825 */ /* 0x008fe200078e0202 */
[----:B----4-:R-:W-:Y:S02]  /*0210*/  MOV R18, RZ ;  /* 0x000000ff00127202 */ /* 0x010fe40000000f00 */
[----:B------:R0:W3:Y:S04]  /*0220*/  @!P0 LDG.E.EL R15, desc[UR4][R10.64] ;  /* 0x000000040a0f8981 */ /* 0x0000e8000c2e1900 */
[----:B------:R-:W5:Y:S01]  /*0230*/  @!P0 LDG.E R13, desc[UR4][R2.64] ;  /* 0x00000004020d8981 */ /* 0x000f62000c1e1900 */
[----:B------:R-:W-:-:S04]  /*0240*/  IMAD.WIDE R6, R9, 0x4, R6 ;  /* 0x0000000409067825 */ /* 0x000fc800078e0206 */
[----:B-1----:R-:W-:-:S04]  /*0250*/  IMAD.WIDE R4, R9, 0x4, R4 ;  /* 0x0000000409047825 */ /* 0x002fc800078e0204 */
[----:B------:R-:W-:Y:S01]  /*0260*/  IMAD.MOV.U32 R9, RZ, RZ, RZ ;  /* 0x000000ffff097224 */ /* 0x000fe200078e00ff */
[----:B------:R1:W4:Y:S05]  /*0270*/  @!P0 LDG.E.EL R18, desc[UR4][R4.64] ;  /* 0x0000000404128981 */ /* 0x00032a000c2e1900 */
[----:B------:R-:W4:Y:S01]  /*0280*/  @!P0 LDG.E.EL R9, desc[UR4][R6.64] ;  /* 0x0000000406098981 */ /* 0x000f22000c2e1900 */
[----:B0-----:R-:W-:Y:S01]  /*0290*/  HFMA2.MMA R10, -RZ, RZ, 1.625, 0 ;  /* 0x3e800000ff0a7435 */ /* 0x001fe200000001ff */
[----:B-1----:R-:W0:Y:S02]  /*02a0*/  LDC.64 R4, c[0x0][0x248] ;  /* 0x00009200ff047b82 */ /* 0x002e240000000a00 */
[----:B0-----:R-:W-:-:S04]  /*02b0*/  IMAD.WIDE R4, R0, 0x4, R4 ;  /* 0x0000000400047825 */ /* 0x001fc800078e0204 */
[----:B------:R-:W-:-:S04]  /*02c0*/  FADD R8, R8, 9.9999997473787516356e-06 ;  /* 0x3727c5ac08087421 */ /* 0x000fc80000000000 */
[----:B------:R-:W0:Y:S02]  /*02d0*/  MUFU.SQRT R19, R8 ;  /* 0x0000000800137308 */ /* 0x000e240000002000 */
[C---:B0-----:R-:W-:Y:S02]  /*02e0*/  FSETP.GT.AND P1, PT, R19.reuse, 8.50705917302346158658e+37, PT ;  /* 0x7e8000001300780b */ /* 0x041fe40003f24000 */
[----:B------:R-:W-:-:S11]  /*02f0*/  FSETP.GEU.AND P2, PT, R19, 1.175494350822287508e-38, PT ;  /* 0x008000001300780b */ /* 0x000fd60003f4e000 */
[----:B------:R-:W-:-:S04]  /*0300*/  @P1 FMUL R19, R19, 0.25 ;  /* 0x3e80000013131820 */ /* 0x000fc80000400000 */
[----:B------:R-:W-:-:S06]  /*0310*/  @!P2 FMUL R19, R19, 16777216 ;  /* 0x4b8000001313a820 */ /* 0x000fcc0000400000 */
[----:B------:R-:W0:Y:S01]  /*0320*/  MUFU.RCP R19, R19 ;  /* 0x0000001300137308 */ /* 0x000e220000001000 */
[----:B------:R-:W-:Y:S01]  /*0330*/  FSEL R10, R10, 1, P1 ;  /* 0x3f8000000a0a7808 */ /* 0x000fe20000800000 */
[----:B-----5:R-:W-:-:S04]  /*0340*/  FADD R13, R12, R13 ;  /* 0x0000000d0c0d7221 */ /* 0x020fc80000000000 */
[----:B------:R-:W-:Y:S01]  /*0350*/  @!P2 FMUL R10, R10, 16777216 ;  /* 0x4b8000000a0aa820 */ /* 0x000fe20000400000 */
[----:B--2---:R-:W-:-:S04]  /*0360*/  FADD R13, R13, R14 ;  /* 0x0000000e0d0d7221 */ /* 0x004fc80000000000 */
[----:B---3--:R-:W-:Y:S01]  /*0370*/  FADD R15, R13, -R15 ;  /* 0x8000000f0d0f7221 */ /* 0x008fe20000000000 */
[----:B0-----:R-:W-:-:S04]  /*0380*/  FMUL R10, R19, R10 ;  /* 0x0000000a130a7220 */ /* 0x001fc80000400000 */
[----:B------:R-:W-:-:S04]  /*0390*/  FMUL R15, R15, R10 ;  /* 0x0000000a0f0f7220 */ /* 0x000fc80000400000 */
[----:B----4-:R-:W-:-:S05]  /*03a0*/  FFMA R9, R15, R9, R18 ;  /* 0x000000090f097223 */ /* 0x010fca0000000012 */
[----:B------:R-:W-:-:S04]  /*03b0*/  FSETP.GEU.AND P1, PT, R9, RZ, PT ;  /* 0x000000ff0900720b */ /* 0x000fc80003f2e000 */
[----:B------:R-:W-:Y:S02]  /*03c0*/  FSEL R9, R9, RZ, P1 ;  /* 0x000000ff09097208 */ /* 0x000fe40000800000 */
[----:B------:R-:W-:Y:S01]  /*03d0*/  IADD3 R6, P1, R0, UR6, RZ ;  /* 0x0000000600067c10 */ /* 0x000fe2000ff3e0ff */
[----:B------:R0:W-:Y:S01]  /*03e0*/  @!P0 STG.E desc[UR4][R2.64], R13 ;  /* 0x0000000d02008986 */ /* 0x0001e2000c101904 */
[----:B------:R-:W-:Y:S02]  /*03f0*/  FSETP.GTU.AND P2, PT, R9, RZ, PT ;  /* 0x000000ff0900720b */ /* 0x000fe40003f4c000 */
[----:B------:R-:W-:Y:S01]  /*0400*/  LEA.HI.X.SX32 R7, R0, UR7, 0x1, P1 ;  /* 0x0000000700077c11 */ /* 0x000fe200088f0eff */
[----:B------:R0:W-:Y:S01]  /*0410*/  @!P0 STG.E desc[UR4][R4.64], R9 ;  /* 0x0000000904008986 */ /* 0x0001e2000c101904 */
[----:B------:R-:W-:Y:S01]  /*0420*/  SEL R11, RZ, 0x1, P2 ;  /* 0x00000001ff0b7807 */ /* 0x000fe20001000000 */
[----:B0-----:R-:W-:Y:S08]  /*0430*/  @P0 EXIT ;  /* 0x000000000000094d */ /* 0x001ff00003800000 */
[----:B------:R-:W-:Y:S01]  /*0440*/  STG.E.U8 desc[UR4][R6.64], R11 ;  /* 0x0000000b06007986 */ /* 0x000fe2000c101104 */
[----:B------:R-:W-:Y:S05]  /*0450*/  EXIT ;  /* 0x000000000000794d */ /* 0x000fea0003800000 */
.L_x_0:
[----:B------:R-:W-:-:S00]  /*0460*/  BRA `(.L_x_0) ;  /* 0xfffffffc00fc7947 */ /* 0x000fc0000383ffff */
[----:B------:R-:W-:-:S00]  /*0470*/  NOP ;  /* 0x0000000000007918 */ /* 0x000fc00000000000 */
        /* <DEDUP_REMOVED lines=8> */
.L_x_1:


//--------------------- .nv.global.init           --------------------------
	.section	.nv.global.init,"aw",@progbits
.nv.global.init:
	.type		_$_str,@object
	.size		_$_str,(_$_str_$_2 - _$_str)
_$_str:
        /*0000*/ 	.byte	0x5f, 0x5f, 0x43, 0x55, 0x44, 0x41, 0x5f, 0x46, 0x54, 0x5a, 0x00
	.type		_$_str_$_2,@object
	.size		_$_str_$_2,(.L_1 - _$_str_$_2)
_$_str_$_2:
        /*000b*/ 	.byte	0x5f, 0x5f, 0x43, 0x55, 0x44, 0x41, 0x5f, 0x50, 0x52, 0x45, 0x43, 0x5f, 0x53, 0x51, 0x52, 0x54
        /*001b*/ 	.byte	0x00
.L_1:


//--------------------- .nv.constant0.triton_poi_fused__native_batch_norm_legit_no_training_add_convolution_relu_threshold_backward_4 --------------------------
	.section	.nv.constant0.triton_poi_fused__native_batch_norm_legit_no_training_add_convolution_relu_threshold_backward_4,"a",@progbits
	.sectionflags	@""
	.align	4
.nv.constant0.triton_poi_fused__native_batch_norm_legit_no_training_add_convolution_relu_threshold_backward_4:
	.zero		604
